//
// Generated by NVIDIA NVVM Compiler
//
// Compiler Build ID: CL-36424714
// Cuda compilation tools, release 13.0, V13.0.88
// Based on NVVM 20.0.0
//

.version 9.0
.target sm_100
.address_size 64

	// .globl	matmul_kernel

.visible .entry matmul_kernel(
	.param .u64 .ptr .align 1 matmul_kernel_param_0,
	.param .u64 .ptr .align 1 matmul_kernel_param_1,
	.param .u64 .ptr .align 1 matmul_kernel_param_2,
	.param .u32 matmul_kernel_param_3,
	.param .u32 matmul_kernel_param_4,
	.param .u32 matmul_kernel_param_5
)
{
	.reg .pred 	%p<13>;
	.reg .b32 	%r<41>;
	.reg .b32 	%f<68>;
	.reg .b64 	%rd<53>;

	ld.param.u64 	%rd7, [matmul_kernel_param_0];
	ld.param.u64 	%rd8, [matmul_kernel_param_1];
	ld.param.u64 	%rd6, [matmul_kernel_param_2];
	ld.param.u32 	%r20, [matmul_kernel_param_3];
	ld.param.u32 	%r18, [matmul_kernel_param_4];
	ld.param.u32 	%r19, [matmul_kernel_param_5];
	cvta.to.global.u64 	%rd1, %rd8;
	cvta.to.global.u64 	%rd2, %rd7;
	mov.u32 	%r21, %ctaid.y;
	mov.u32 	%r22, %ntid.y;
	mov.u32 	%r23, %tid.y;
	mad.lo.s32 	%r1, %r21, %r22, %r23;
	mov.u32 	%r24, %ctaid.x;
	mov.u32 	%r25, %ntid.x;
	mov.u32 	%r26, %tid.x;
	mad.lo.s32 	%r2, %r24, %r25, %r26;
	setp.ge.s32 	%p1, %r1, %r20;
	setp.ge.s32 	%p2, %r2, %r18;
	or.pred  	%p3, %p1, %p2;
	@%p3 bra 	$L__BB0_14;
	setp.lt.s32 	%p4, %r19, 1;
	mov.f32 	%f67, 0f00000000;
	@%p4 bra 	$L__BB0_13;
	mul.lo.s32 	%r3, %r19, %r1;
	and.b32  	%r4, %r19, 7;
	setp.lt.u32 	%p5, %r19, 8;
	mov.f32 	%f67, 0f00000000;
	mov.b32 	%r39, 0;
	@%p5 bra 	$L__BB0_5;
	and.b32  	%r39, %r19, 2147483640;
	neg.s32 	%r37, %r39;
	shl.b32 	%r7, %r18, 3;
	mul.wide.u32 	%rd9, %r3, 4;
	add.s64 	%rd10, %rd9, %rd2;
	add.s64 	%rd52, %rd10, 16;
	mov.f32 	%f67, 0f00000000;
	mul.wide.s32 	%rd13, %r18, 4;
	mov.u32 	%r36, %r2;
$L__BB0_4:
	.pragma "nounroll";
	ld.global.f32 	%f17, [%rd52+-16];
	mul.wide.s32 	%rd11, %r36, 4;
	add.s64 	%rd12, %rd1, %rd11;
	ld.global.f32 	%f18, [%rd12];
	fma.rn.f32 	%f19, %f17, %f18, %f67;
	ld.global.f32 	%f20, [%rd52+-12];
	add.s64 	%rd14, %rd12, %rd13;
	ld.global.f32 	%f21, [%rd14];
	fma.rn.f32 	%f22, %f20, %f21, %f19;
	ld.global.f32 	%f23, [%rd52+-8];
	add.s64 	%rd15, %rd14, %rd13;
	ld.global.f32 	%f24, [%rd15];
	fma.rn.f32 	%f25, %f23, %f24, %f22;
	ld.global.f32 	%f26, [%rd52+-4];
	add.s64 	%rd16, %rd15, %rd13;
	ld.global.f32 	%f27, [%rd16];
	fma.rn.f32 	%f28, %f26, %f27, %f25;
	ld.global.f32 	%f29, [%rd52];
	add.s64 	%rd17, %rd16, %rd13;
	ld.global.f32 	%f30, [%rd17];
	fma.rn.f32 	%f31, %f29, %f30, %f28;
	ld.global.f32 	%f32, [%rd52+4];
	add.s64 	%rd18, %rd17, %rd13;
	ld.global.f32 	%f33, [%rd18];
	fma.rn.f32 	%f34, %f32, %f33, %f31;
	ld.global.f32 	%f35, [%rd52+8];
	add.s64 	%rd19, %rd18, %rd13;
	ld.global.f32 	%f36, [%rd19];
	fma.rn.f32 	%f37, %f35, %f36, %f34;
	ld.global.f32 	%f38, [%rd52+12];
	add.s64 	%rd20, %rd19, %rd13;
	ld.global.f32 	%f39, [%rd20];
	fma.rn.f32 	%f67, %f38, %f39, %f37;
	add.s32 	%r37, %r37, 8;
	add.s32 	%r36, %r36, %r7;
	add.s64 	%rd52, %rd52, 32;
	setp.ne.s32 	%p6, %r37, 0;
	@%p6 bra 	$L__BB0_4;
$L__BB0_5:
	setp.eq.s32 	%p7, %r4, 0;
	@%p7 bra 	$L__BB0_13;
	and.b32  	%r13, %r19, 3;
	setp.lt.u32 	%p8, %r4, 4;
	@%p8 bra 	$L__BB0_8;
	add.s32 	%r28, %r39, %r3;
	mul.wide.u32 	%rd21, %r28, 4;
	add.s64 	%rd22, %rd2, %rd21;
	ld.global.f32 	%f41, [%rd22];
	mad.lo.s32 	%r29, %r39, %r18, %r2;
	mul.wide.s32 	%rd23, %r29, 4;
	add.s64 	%rd24, %rd1, %rd23;
	ld.global.f32 	%f42, [%rd24];
	fma.rn.f32 	%f43, %f41, %f42, %f67;
	cvt.u64.u32 	%rd25, %r3;
	cvt.u64.u32 	%rd26, %r39;
	add.s64 	%rd27, %rd26, %rd25;
	shl.b64 	%rd28, %rd27, 2;
	add.s64 	%rd29, %rd2, %rd28;
	ld.global.f32 	%f44, [%rd29+4];
	mul.wide.s32 	%rd30, %r18, 4;
	add.s64 	%rd31, %rd24, %rd30;
	ld.global.f32 	%f45, [%rd31];
	fma.rn.f32 	%f46, %f44, %f45, %f43;
	ld.global.f32 	%f47, [%rd29+8];
	add.s64 	%rd32, %rd31, %rd30;
	ld.global.f32 	%f48, [%rd32];
	fma.rn.f32 	%f49, %f47, %f48, %f46;
	ld.global.f32 	%f50, [%rd29+12];
	add.s64 	%rd33, %rd32, %rd30;
	ld.global.f32 	%f51, [%rd33];
	fma.rn.f32 	%f67, %f50, %f51, %f49;
	add.s32 	%r39, %r39, 4;
$L__BB0_8:
	setp.eq.s32 	%p9, %r13, 0;
	@%p9 bra 	$L__BB0_13;
	setp.eq.s32 	%p10, %r13, 1;
	@%p10 bra 	$L__BB0_11;
	add.s32 	%r30, %r39, %r3;
	mul.wide.u32 	%rd34, %r30, 4;
	add.s64 	%rd35, %rd2, %rd34;
	ld.global.f32 	%f53, [%rd35];
	mad.lo.s32 	%r31, %r39, %r18, %r2;
	mul.wide.s32 	%rd36, %r31, 4;
	add.s64 	%rd37, %rd1, %rd36;
	ld.global.f32 	%f54, [%rd37];
	fma.rn.f32 	%f55, %f53, %f54, %f67;
	cvt.u64.u32 	%rd38, %r3;
	cvt.u64.u32 	%rd39, %r39;
	add.s64 	%rd40, %rd39, %rd38;
	shl.b64 	%rd41, %rd40, 2;
	add.s64 	%rd42, %rd2, %rd41;
	ld.global.f32 	%f56, [%rd42+4];
	mul.wide.s32 	%rd43, %r18, 4;
	add.s64 	%rd44, %rd37, %rd43;
	ld.global.f32 	%f57, [%rd44];
	fma.rn.f32 	%f67, %f56, %f57, %f55;
	add.s32 	%r39, %r39, 2;
$L__BB0_11:
	and.b32  	%r32, %r19, 1;
	setp.eq.b32 	%p11, %r32, 1;
	not.pred 	%p12, %p11;
	@%p12 bra 	$L__BB0_13;
	add.s32 	%r33, %r39, %r3;
	mul.wide.u32 	%rd45, %r33, 4;
	add.s64 	%rd46, %rd2, %rd45;
	ld.global.f32 	%f58, [%rd46];
	mad.lo.s32 	%r34, %r39, %r18, %r2;
	mul.wide.s32 	%rd47, %r34, 4;
	add.s64 	%rd48, %rd1, %rd47;
	ld.global.f32 	%f59, [%rd48];
	fma.rn.f32 	%f67, %f58, %f59, %f67;
$L__BB0_13:
	mad.lo.s32 	%r35, %r18, %r1, %r2;
	cvta.to.global.u64 	%rd49, %rd6;
	mul.wide.s32 	%rd50, %r35, 4;
	add.s64 	%rd51, %rd49, %rd50;
	st.global.f32 	[%rd51], %f67;
$L__BB0_14:
	ret;

}


// ===== COMPILED SASS (sm_100) =====

	.target	sm_100

	.elftype	@"ET_EXEC"


//--------------------- .note.nv.tkinfo           --------------------------
	.section	.note.nv.tkinfo,"",@"SHT_NOTE"
	.sectionflags	@"SHF_NOTE_NV_TKINFO"
	.tkinfo
        /*0018*/ 	.word	0x00000002
        /*0030*/ 	.string	""
        /*0030*/ 	.string	"ptxas"
        /*0030*/ 	.string	"Cuda compilation tools, release 13.0, V13.0.88"
        /*0030*/ 	.string	"Build cuda_13.0.r13.0/compiler.36424714_0"
        /*0030*/ 	.string	"-arch sm_100 -m 64 "



//--------------------- .note.nv.cuinfo           --------------------------
	.section	.note.nv.cuinfo,"",@"SHT_NOTE"
	.sectionflags	@"SHF_NOTE_NV_CUINFO"
        /*0018*/ 	.short	0x0002
        /*001a*/ 	.short	0x0064
        /*001c*/ 	.short	0x0082
	.zero		2


//--------------------- .nv.info                  --------------------------
	.section	.nv.info,"",@"SHT_CUDA_INFO"
	.align	4


	//----- nvinfo : EIATTR_REGCOUNT
	.align		4
        /*0000*/ 	.byte	0x04, 0x2f
        /*0002*/ 	.short	(.L_1 - .L_0)
	.align		4
.L_0:
        /*0004*/ 	.word	index@(matmul_kernel)
        /*0008*/ 	.word	0x00000020


	//----- nvinfo : EIATTR_FRAME_SIZE
	.align		4
.L_1:
        /*000c*/ 	.byte	0x04, 0x11
        /*000e*/ 	.short	(.L_3 - .L_2)
	.align		4
.L_2:
        /*0010*/ 	.word	index@(matmul_kernel)
        /*0014*/ 	.word	0x00000000


	//----- nvinfo : EIATTR_MIN_STACK_SIZE
	.align		4
.L_3:
        /*0018*/ 	.byte	0x04, 0x12
        /*001a*/ 	.short	(.L_5 - .L_4)
	.align		4
.L_4:
        /*001c*/ 	.word	index@(matmul_kernel)
        /*0020*/ 	.word	0x00000000
.L_5:


//--------------------- .nv.compat                --------------------------
	.section	.nv.compat,"",@"SHT_CUDA_COMPAT_INFO"
	.align	4
        /*0000*/ 	.byte	0x02, 0x09, 0x00, 0x00, 0x02, 0x02, 0x01, 0x00, 0x02, 0x05, 0x05, 0x00, 0x03, 0x07, 0x01, 0x01
        /*0010*/ 	.byte	0x02, 0x03, 0x00, 0x00, 0x02, 0x06, 0x01, 0x00, 0x04, 0x0b, 0x08, 0x00, 0x09, 0x00, 0x00, 0x00
        /*0020*/ 	.byte	0x00, 0x00, 0x00, 0x00


//--------------------- .nv.info.matmul_kernel    --------------------------
	.section	.nv.info.matmul_kernel,"",@"SHT_CUDA_INFO"
	.sectionflags	@""
	.align	4


	//----- nvinfo : EIATTR_CUDA_API_VERSION
	.align		4
        /*0000*/ 	.byte	0x04, 0x37
        /*0002*/ 	.short	(.L_7 - .L_6)
.L_6:
        /*0004*/ 	.word	0x00000082


	//----- nvinfo : EIATTR_KPARAM_INFO
	.align		4
.L_7:
        /*0008*/ 	.byte	0x04, 0x17
        /*000a*/ 	.short	(.L_9 - .L_8)
.L_8:
        /*000c*/ 	.word	0x00000000
        /*0010*/ 	.short	0x0005
        /*0012*/ 	.short	0x0020
        /*0014*/ 	.byte	0x00, 0xf0, 0x11, 0x00


	//----- nvinfo : EIATTR_KPARAM_INFO
	.align		4
.L_9:
        /*0018*/ 	.byte	0x04, 0x17
        /*001a*/ 	.short	(.L_11 - .L_10)
.L_10:
        /*001c*/ 	.word	0x00000000
        /*0020*/ 	.short	0x0004
        /*0022*/ 	.short	0x001c
        /*0024*/ 	.byte	0x00, 0xf0, 0x11, 0x00


	//----- nvinfo : EIATTR_KPARAM_INFO
	.align		4
.L_11:
        /*0028*/ 	.byte	0x04, 0x17
        /*002a*/ 	.short	(.L_13 - .L_12)
.L_12:
        /*002c*/ 	.word	0x00000000
        /*0030*/ 	.short	0x0003
        /*0032*/ 	.short	0x0018
        /*0034*/ 	.byte	0x00, 0xf0, 0x11, 0x00


	//----- nvinfo : EIATTR_KPARAM_INFO
	.align		4
.L_13:
        /*0038*/ 	.byte	0x04, 0x17
        /*003a*/ 	.short	(.L_15 - .L_14)
.L_14:
        /*003c*/ 	.word	0x00000000
        /*0040*/ 	.short	0x0002
        /*0042*/ 	.short	0x0010
        /*0044*/ 	.byte	0x00, 0xf5, 0x21, 0x00


	//----- nvinfo : EIATTR_KPARAM_INFO
	.align		4
.L_15:
        /*0048*/ 	.byte	0x04, 0x17
        /*004a*/ 	.short	(.L_17 - .L_16)
.L_16:
        /*004c*/ 	.word	0x00000000
        /*0050*/ 	.short	0x0001
        /*0052*/ 	.short	0x0008
        /*0054*/ 	.byte	0x00, 0xf5, 0x21, 0x00


	//----- nvinfo : EIATTR_KPARAM_INFO
	.align		4
.L_17:
        /*0058*/ 	.byte	0x04, 0x17
        /*005a*/ 	.short	(.L_19 - .L_18)
.L_18:
        /*005c*/ 	.word	0x00000000
        /*0060*/ 	.short	0x0000
        /*0062*/ 	.short	0x0000
        /*0064*/ 	.byte	0x00, 0xf5, 0x21, 0x00


	//----- nvinfo : EIATTR_SPARSE_MMA_MASK
	.align		4
.L_19:
        /*0068*/ 	.byte	0x03, 0x50
        /*006a*/ 	.short	0x0000


	//----- nvinfo : EIATTR_MAXREG_COUNT
	.align		4
        /*006c*/ 	.byte	0x03, 0x1b
        /*006e*/ 	.short	0x00ff


	//----- nvinfo : EIATTR_MERCURY_ISA_VERSION
	.align		4
        /*0070*/ 	.byte	0x03, 0x5f
        /*0072*/ 	.short	0x0101


	//----- nvinfo : EIATTR_VRC_CTA_INIT_COUNT
	.align		4
        /*0074*/ 	.byte	0x02, 0x4a
	.zero		1
	.zero		1


	//----- nvinfo : EIATTR_EXIT_INSTR_OFFSETS
	.align		4
        /*0078*/ 	.byte	0x04, 0x1c
        /*007a*/ 	.short	(.L_21 - .L_20)


	//   ....[0]....
.L_20:
        /*007c*/ 	.word	0x000000c0


	//   ....[1]....
        /*0080*/ 	.word	0x000008e0


	//----- nvinfo : EIATTR_CBANK_PARAM_SIZE
	.align		4
.L_21:
        /*0084*/ 	.byte	0x03, 0x19
        /*0086*/ 	.short	0x0024


	//----- nvinfo : EIATTR_PARAM_CBANK
	.align		4
        /*0088*/ 	.byte	0x04, 0x0a
        /*008a*/ 	.short	(.L_23 - .L_22)
	.align		4
.L_22:
        /*008c*/ 	.word	index@(.nv.constant0.matmul_kernel)
        /*0090*/ 	.short	0x0380
        /*0092*/ 	.short	0x0024


	//----- nvinfo : EIATTR_SW_WAR
	.align		4
.L_23:
        /*0094*/ 	.byte	0x04, 0x36
        /*0096*/ 	.short	(.L_25 - .L_24)
.L_24:
        /*0098*/ 	.word	0x00000008
.L_25:


//--------------------- .nv.callgraph             --------------------------
	.section	.nv.callgraph,"",@"SHT_CUDA_CALLGRAPH"
	.align	4
	.sectionentsize	8
	.align		4
        /*0000*/ 	.word	0x00000000
	.align		4
        /*0004*/ 	.word	0xffffffff
	.align		4
        /*0008*/ 	.word	0x00000000
	.align		4
        /*000c*/ 	.word	0xfffffffe
	.align		4
        /*0010*/ 	.word	0x00000000
	.align		4
        /*0014*/ 	.word	0xfffffffd
	.align		4
        /*0018*/ 	.word	0x00000000
	.align		4
        /*001c*/ 	.word	0xfffffffc


//--------------------- .text.matmul_kernel       --------------------------
	.section	.text.matmul_kernel,"ax",@progbits
	.align	128
        .global         matmul_kernel
        .type           matmul_kernel,@function
        .size           matmul_kernel,(.L_x_5 - matmul_kernel)
        .other          matmul_kernel,@"STO_CUDA_ENTRY STV_DEFAULT"
matmul_kernel:
.text.matmul_kernel:
[----:B------:R-:W-:Y:S01]  /*0000*/  LDC R1, c[0x0][0x37c] ;  /* 0x0000df00ff017b82 */ /* 0x000fe20000000800 */
[----:B------:R-:W0:Y:S07]  /*0010*/  S2R R5, SR_TID.X ;  /* 0x0000000000057919 */ /* 0x000e2e0000002100 */
[----:B------:R-:W1:Y:S01]  /*0020*/  LDC R19, c[0x0][0x364] ;  /* 0x0000d900ff137b82 */ /* 0x000e620000000800 */
[----:B------:R-:W1:Y:S07]  /*0030*/  S2R R4, SR_TID.Y ;  /* 0x0000000000047919 */ /* 0x000e6e0000002200 */
[----:B------:R-:W0:Y:S08]  /*0040*/  S2UR UR5, SR_CTAID.X ;  /* 0x00000000000579c3 */ /* 0x000e300000002500 */
[----:B------:R-:W0:Y:S08]  /*0050*/  LDC R0, c[0x0][0x360] ;  /* 0x0000d800ff007b82 */ /* 0x000e300000000800 */
[----:B------:R-:W1:Y:S08]  /*0060*/  S2UR UR4, SR_CTAID.Y ;  /* 0x00000000000479c3 */ /* 0x000e700000002600 */
[----:B------:R-:W2:Y:S01]  /*0070*/  LDC.64 R2, c[0x0][0x398] ;  /* 0x0000e600ff027b82 */ /* 0x000ea20000000a00 */
[----:B0-----:R-:W-:-:S02]  /*0080*/  IMAD R0, R0, UR5, R5 ;  /* 0x0000000500007c24 */ /* 0x001fc4000f8e0205 */
[----:B-1----:R-:W-:-:S03]  /*0090*/  IMAD R19, R19, UR4, R4 ;  /* 0x0000000413137c24 */ /* 0x002fc6000f8e0204 */
[----:B--2---:R-:W-:-:S04]  /*00a0*/  ISETP.GE.AND P0, PT, R0, R3, PT ;  /* 0x000000030000720c */ /* 0x004fc80003f06270 */
[----:B------:R-:W-:-:S13]  /*00b0*/  ISETP.GE.OR P0, PT, R19, R2, P0 ;  /* 0x000000021300720c */ /* 0x000fda0000706670 */
[----:B------:R-:W-:Y:S05]  /*00c0*/  @P0 EXIT ;  /* 0x000000000000094d */ /* 0x000fea0003800000 */
[----:B------:R-:W0:Y:S01]  /*00d0*/  LDC R2, c[0x0][0x3a0] ;  /* 0x0000e800ff027b82 */ /* 0x000e220000000800 */
[----:B------:R-:W1:Y:S01]  /*00e0*/  LDCU.64 UR4, c[0x0][0x358] ;  /* 0x00006b00ff0477ac */ /* 0x000e620008000a00 */
[----:B------:R-:W-:Y:S01]  /*00f0*/  HFMA2 R24, -RZ, RZ, 0, 0 ;  /* 0x00000000ff187431 */ /* 0x000fe200000001ff */
[----:B0-----:R-:W-:-:S13]  /*0100*/  ISETP.GE.AND P0, PT, R2, 0x1, PT ;  /* 0x000000010200780c */ /* 0x001fda0003f06270 */
[----:B-1----:R-:W-:Y:S05]  /*0110*/  @!P0 BRA `(.L_x_0) ;  /* 0x0000000400e08947 */ /* 0x002fea0003800000 */
[C---:B------:R-:W-:Y:S01]  /*0120*/  ISETP.GE.U32.AND P1, PT, R2.reuse, 0x8, PT ;  /* 0x000000080200780c */ /* 0x040fe20003f26070 */
[----:B------:R-:W-:Y:S01]  /*0130*/  IMAD R20, R19, R2, RZ ;  /* 0x0000000213147224 */ /* 0x000fe200078e02ff */
[----:B------:R-:W-:Y:S02]  /*0140*/  LOP3.LUT R27, R2, 0x7, RZ, 0xc0, !PT ;  /* 0x00000007021b7812 */ /* 0x000fe400078ec0ff */
[----:B------:R-:W-:Y:S02]  /*0150*/  MOV R24, RZ ;  /* 0x000000ff00187202 */ /* 0x000fe40000000f00 */
[----:B------:R-:W-:Y:S02]  /*0160*/  ISETP.NE.AND P0, PT, R27, RZ, PT ;  /* 0x000000ff1b00720c */ /* 0x000fe40003f05270 */
[----:B------:R-:W-:-:S05]  /*0170*/  MOV R21, RZ ;  /* 0x000000ff00157202 */ /* 0x000fca0000000f00 */
[----:B------:R-:W-:Y:S06]  /*0180*/  @!P1 BRA `(.L_x_1) ;  /* 0x0000000000c49947 */ /* 0x000fec0003800000 */
[----:B------:R-:W0:Y:S01]  /*0190*/  LDC.64 R4, c[0x0][0x380] ;  /* 0x0000e000ff047b82 */ /* 0x000e220000000a00 */
[----:B------:R-:W-:Y:S02]  /*01a0*/  LOP3.LUT R21, R2, 0x7ffffff8, RZ, 0xc0, !PT ;  /* 0x7ffffff802157812 */ /* 0x000fe400078ec0ff */
[----:B------:R-:W-:Y:S02]  /*01b0*/  MOV R24, RZ ;  /* 0x000000ff00187202 */ /* 0x000fe40000000f00 */
[----:B------:R-:W-:Y:S02]  /*01c0*/  MOV R18, R0 ;  /* 0x0000000000127202 */ /* 0x000fe40000000f00 */
[----:B------:R-:W-:Y:S01]  /*01d0*/  IADD3 R22, PT, PT, -R21, RZ, RZ ;  /* 0x000000ff15167210 */ /* 0x000fe20007ffe1ff */
[----:B0-----:R-:W-:-:S03]  /*01e0*/  IMAD.WIDE.U32 R4, R20, 0x4, R4 ;  /* 0x0000000414047825 */ /* 0x001fc600078e0004 */
[----:B------:R-:W-:-:S04]  /*01f0*/  IADD3 R6, P1, PT, R4, 0x10, RZ ;  /* 0x0000001004067810 */ /* 0x000fc80007f3e0ff */
[----:B------:R-:W-:-:S09]  /*0200*/  IADD3.X R7, PT, PT, RZ, R5, RZ, P1, !PT ;  /* 0x00000005ff077210 */ /* 0x000fd20000ffe4ff */
.L_x_2:
[----:B------:R-:W0:Y:S01]  /*0210*/  LDC.64 R16, c[0x0][0x388] ;  /* 0x0000e200ff107b82 */ /* 0x000e220000000a00 */
[----:B------:R-:W-:Y:S02]  /*0220*/  MOV R4, R6 ;  /* 0x0000000600047202 */ /* 0x000fe40000000f00 */
[----:B------:R-:W-:-:S05]  /*0230*/  MOV R5, R7 ;  /* 0x0000000700057202 */ /* 0x000fca0000000f00 */
[----:B------:R-:W2:Y:S04]  /*0240*/  LDG.E R25, desc[UR4][R4.64+-0x10] ;  /* 0xfffff00404197981 */ /* 0x000ea8000c1e1900 */
[----:B------:R-:W3:Y:S04]  /*0250*/  LDG.E R23, desc[UR4][R4.64+-0xc] ;  /* 0xfffff40404177981 */ /* 0x000ee8000c1e1900 */
[----:B------:R-:W4:Y:S04]  /*0260*/  LDG.E R29, desc[UR4][R4.64+-0x8] ;  /* 0xfffff804041d7981 */ /* 0x000f28000c1e1900 */
[----:B------:R-:W5:Y:S01]  /*0270*/  LDG.E R28, desc[UR4][R4.64+-0x4] ;  /* 0xfffffc04041c7981 */ /* 0x000f62000c1e1900 */
[----:B0-----:R-:W-:-:S05]  /*0280*/  IMAD.WIDE R16, R18, 0x4, R16 ;  /* 0x0000000412107825 */ /* 0x001fca00078e0210 */
[----:B------:R0:W2:Y:S01]  /*0290*/  LDG.E R26, desc[UR4][R16.64] ;  /* 0x00000004101a7981 */ /* 0x0000a2000c1e1900 */
[----:B------:R-:W-:-:S04]  /*02a0*/  IMAD.WIDE R14, R3, 0x4, R16 ;  /* 0x00000004030e7825 */ /* 0x000fc800078e0210 */
[C---:B------:R-:W-:Y:S02]  /*02b0*/  IMAD.WIDE R6, R3.reuse, 0x4, R14 ;  /* 0x0000000403067825 */ /* 0x040fe400078e020e */
[----:B------:R-:W3:Y:S02]  /*02c0*/  LDG.E R14, desc[UR4][R14.64] ;  /* 0x000000040e0e7981 */ /* 0x000ee4000c1e1900 */
[C---:B------:R-:W-:Y:S02]  /*02d0*/  IMAD.WIDE R10, R3.reuse, 0x4, R6 ;  /* 0x00000004030a7825 */ /* 0x040fe400078e0206 */
[----:B------:R-:W4:Y:S02]  /*02e0*/  LDG.E R6, desc[UR4][R6.64] ;  /* 0x0000000406067981 */ /* 0x000f24000c1e1900 */
[C---:B------:R-:W-:Y:S02]  /*02f0*/  IMAD.WIDE R8, R3.reuse, 0x4, R10 ;  /* 0x0000000403087825 */ /* 0x040fe400078e020a */
[----:B------:R-:W5:Y:S02]  /*0300*/  LDG.E R10, desc[UR4][R10.64] ;  /* 0x000000040a0a7981 */ /* 0x000f64000c1e1900 */
[----:B------:R-:W-:-:S02]  /*0310*/  IMAD.WIDE R12, R3, 0x4, R8 ;  /* 0x00000004030c7825 */ /* 0x000fc400078e0208 */
[----:B------:R-:W5:Y:S04]  /*0320*/  LDG.E R7, desc[UR4][R4.64] ;  /* 0x0000000404077981 */ /* 0x000f68000c1e1900 */
[----:B------:R-:W5:Y:S01]  /*0330*/  LDG.E R8, desc[UR4][R8.64] ;  /* 0x0000000408087981 */ /* 0x000f62000c1e1900 */
[----:B0-----:R-:W-:-:S03]  /*0340*/  IMAD.WIDE R16, R3, 0x4, R12 ;  /* 0x0000000403107825 */ /* 0x001fc600078e020c */
[----:B------:R-:W5:Y:S04]  /*0350*/  LDG.E R12, desc[UR4][R12.64] ;  /* 0x000000040c0c7981 */ /* 0x000f68000c1e1900 */
[----:B------:R-:W5:Y:S04]  /*0360*/  LDG.E R15, desc[UR4][R16.64] ;  /* 0x00000004100f7981 */ /* 0x000f68000c1e1900 */
[----:B------:R-:W5:Y:S04]  /*0370*/  LDG.E R9, desc[UR4][R4.64+0x4] ;  /* 0x0000040404097981 */ /* 0x000f68000c1e1900 */
[----:B------:R-:W5:Y:S01]  /*0380*/  LDG.E R11, desc[UR4][R4.64+0xc] ;  /* 0x00000c04040b7981 */ /* 0x000f62000c1e1900 */
[----:B--2---:R-:W-:Y:S01]  /*0390*/  FFMA R26, R25, R26, R24 ;  /* 0x0000001a191a7223 */ /* 0x004fe20000000018 */
[----:B------:R-:W-:-:S02]  /*03a0*/  IMAD.WIDE R24, R3, 0x4, R16 ;  /* 0x0000000403187825 */ /* 0x000fc400078e0210 */
[----:B------:R-:W2:Y:S04]  /*03b0*/  LDG.E R16, desc[UR4][R4.64+0x8] ;  /* 0x0000080404107981 */ /* 0x000ea8000c1e1900 */
[----:B------:R-:W2:Y:S01]  /*03c0*/  LDG.E R24, desc[UR4][R24.64] ;  /* 0x0000000418187981 */ /* 0x000ea2000c1e1900 */
[----:B---3--:R-:W-:Y:S01]  /*03d0*/  FFMA R14, R23, R14, R26 ;  /* 0x0000000e170e7223 */ /* 0x008fe2000000001a */
[----:B------:R-:W-:-:S03]  /*03e0*/  IADD3 R22, PT, PT, R22, 0x8, RZ ;  /* 0x0000000816167810 */ /* 0x000fc60007ffe0ff */
[----:B----4-:R-:W-:Y:S01]  /*03f0*/  FFMA R29, R29, R6, R14 ;  /* 0x000000061d1d7223 */ /* 0x010fe2000000000e */
[----:B------:R-:W-:-:S03]  /*0400*/  ISETP.NE.AND P1, PT, R22, RZ, PT ;  /* 0x000000ff1600720c */ /* 0x000fc60003f25270 */
[----:B-----5:R-:W-:Y:S01]  /*0410*/  FFMA R10, R28, R10, R29 ;  /* 0x0000000a1c0a7223 */ /* 0x020fe2000000001d */
[----:B------:R-:W-:-:S03]  /*0420*/  IADD3 R6, P2, PT, R4, 0x20, RZ ;  /* 0x0000002004067810 */ /* 0x000fc60007f5e0ff */
[----:B------:R-:W-:Y:S01]  /*0430*/  FFMA R8, R7, R8, R10 ;  /* 0x0000000807087223 */ /* 0x000fe2000000000a */
[----:B------:R-:W-:Y:S02]  /*0440*/  IADD3.X R7, PT, PT, RZ, R5, RZ, P2, !PT ;  /* 0x00000005ff077210 */ /* 0x000fe400017fe4ff */
[----:B------:R-:W-:Y:S01]  /*0450*/  LEA R18, R3, R18, 0x3 ;  /* 0x0000001203127211 */ /* 0x000fe200078e18ff */
[----:B------:R-:W-:-:S04]  /*0460*/  FFMA R9, R9, R12, R8 ;  /* 0x0000000c09097223 */ /* 0x000fc80000000008 */
[----:B--2---:R-:W-:-:S04]  /*0470*/  FFMA R16, R16, R15, R9 ;  /* 0x0000000f10107223 */ /* 0x004fc80000000009 */
[----:B------:R-:W-:Y:S01]  /*0480*/  FFMA R24, R11, R24, R16 ;  /* 0x000000180b187223 */ /* 0x000fe20000000010 */
[----:B------:R-:W-:Y:S06]  /*0490*/  @P1 BRA `(.L_x_2) ;  /* 0xfffffffc005c1947 */ /* 0x000fec000383ffff */
.L_x_1:
[----:B------:R-:W-:Y:S05]  /*04a0*/  @!P0 BRA `(.L_x_0) ;  /* 0x0000000000fc8947 */ /* 0x000fea0003800000 */
[----:B------:R-:W-:Y:S02]  /*04b0*/  ISETP.GE.U32.AND P1, PT, R27, 0x4, PT ;  /* 0x000000041b00780c */ /* 0x000fe40003f26070 */
[----:B------:R-:W-:-:S04]  /*04c0*/  LOP3.LUT R16, R2, 0x3, RZ, 0xc0, !PT ;  /* 0x0000000302107812 */ /* 0x000fc800078ec0ff */
[----:B------:R-:W-:-:S07]  /*04d0*/  ISETP.NE.AND P0, PT, R16, RZ, PT ;  /* 0x000000ff1000720c */ /* 0x000fce0003f05270 */
[----:B------:R-:W-:Y:S06]  /*04e0*/  @!P1 BRA `(.L_x_3) ;  /* 0x00000000006c9947 */ /* 0x000fec0003800000 */
[----:B------:R-:W0:Y:S01]  /*04f0*/  LDC.64 R6, c[0x0][0x388] ;  /* 0x0000e200ff067b82 */ /* 0x000e220000000a00 */
[----:B------:R-:W1:Y:S01]  /*0500*/  LDCU.64 UR6, c[0x0][0x380] ;  /* 0x00007000ff0677ac */ /* 0x000e620008000a00 */
[----:B------:R-:W-:Y:S01]  /*0510*/  IMAD R9, R21, R3, R0 ;  /* 0x0000000315097224 */ /* 0x000fe200078e0200 */
[CC--:B------:R-:W-:Y:S02]  /*0520*/  IADD3 R5, PT, PT, R20.reuse, R21.reuse, RZ ;  /* 0x0000001514057210 */ /* 0x0c0fe40007ffe0ff */
[----:B------:R-:W-:-:S03]  /*0530*/  IADD3 R10, P1, PT, R20, R21, RZ ;  /* 0x00000015140a7210 */ /* 0x000fc60007f3e0ff */
[----:B------:R-:W2:Y:S01]  /*0540*/  LDC.64 R14, c[0x0][0x380] ;  /* 0x0000e000ff0e7b82 */ /* 0x000ea20000000a00 */
[----:B0-----:R-:W-:-:S04]  /*0550*/  IMAD.WIDE R6, R9, 0x4, R6 ;  /* 0x0000000409067825 */ /* 0x001fc800078e0206 */
[----:B------:R-:W-:Y:S02]  /*0560*/  IMAD.WIDE R8, R3, 0x4, R6 ;  /* 0x0000000403087825 */ /* 0x000fe400078e0206 */
[----:B------:R-:W3:Y:S02]  /*0570*/  LDG.E R6, desc[UR4][R6.64] ;  /* 0x0000000406067981 */ /* 0x000ee4000c1e1900 */
[----:B--2---:R-:W-:Y:S01]  /*0580*/  IMAD.WIDE.U32 R14, R5, 0x4, R14 ;  /* 0x00000004050e7825 */ /* 0x004fe200078e000e */
[----:B------:R-:W-:Y:S02]  /*0590*/  IADD3.X R5, PT, PT, RZ, RZ, RZ, P1, !PT ;  /* 0x000000ffff057210 */ /* 0x000fe40000ffe4ff */
[----:B-1----:R-:W-:-:S03]  /*05a0*/  LEA R4, P1, R10, UR6, 0x2 ;  /* 0x000000060a047c11 */ /* 0x002fc6000f8210ff */
[----:B------:R-:W3:Y:S01]  /*05b0*/  LDG.E R15, desc[UR4][R14.64] ;  /* 0x000000040e0f7981 */ /* 0x000ee2000c1e1900 */
[----:B------:R-:W-:Y:S01]  /*05c0*/  LEA.HI.X R5, R10, UR7, R5, 0x2, P1 ;  /* 0x000000070a057c11 */ /* 0x000fe200088f1405 */
[C---:B------:R-:W-:Y:S02]  /*05d0*/  IMAD.WIDE R10, R3.reuse, 0x4, R8 ;  /* 0x00000004030a7825 */ /* 0x040fe400078e0208 */
[----:B------:R-:W2:Y:S04]  /*05e0*/  LDG.E R8, desc[UR4][R8.64] ;  /* 0x0000000408087981 */ /* 0x000ea8000c1e1900 */
[----:B------:R-:W2:Y:S01]  /*05f0*/  LDG.E R17, desc[UR4][R4.64+0x4] ;  /* 0x0000040404117981 */ /* 0x000ea2000c1e1900 */
[----:B------:R-:W-:-:S03]  /*0600*/  IMAD.WIDE R12, R3, 0x4, R10 ;  /* 0x00000004030c7825 */ /* 0x000fc600078e020a */
[----:B------:R-:W4:Y:S04]  /*0610*/  LDG.E R22, desc[UR4][R10.64] ;  /* 0x000000040a167981 */ /* 0x000f28000c1e1900 */
[----:B------:R-:W4:Y:S04]  /*0620*/  LDG.E R18, desc[UR4][R4.64+0x8] ;  /* 0x0000080404127981 */ /* 0x000f28000c1e1900 */
[----:B------:R-:W5:Y:S04]  /*0630*/  LDG.E R26, desc[UR4][R4.64+0xc] ;  /* 0x00000c04041a7981 */ /* 0x000f68000c1e1900 */
[----:B------:R-:W5:Y:S01]  /*0640*/  LDG.E R12, desc[UR4][R12.64] ;  /* 0x000000040c0c7981 */ /* 0x000f62000c1e1900 */
[----:B------:R-:W-:Y:S01]  /*0650*/  IADD3 R21, PT, PT, R21, 0x4, RZ ;  /* 0x0000000415157810 */ /* 0x000fe20007ffe0ff */
[----:B---3--:R-:W-:-:S04]  /*0660*/  FFMA R24, R15, R6, R24 ;  /* 0x000000060f187223 */ /* 0x008fc80000000018 */
[----:B--2---:R-:W-:-:S04]  /*0670*/  FFMA R17, R17, R8, R24 ;  /* 0x0000000811117223 */ /* 0x004fc80000000018 */
[----:B----4-:R-:W-:-:S04]  /*0680*/  FFMA R17, R18, R22, R17 ;  /* 0x0000001612117223 */ /* 0x010fc80000000011 */
[----:B-----5:R-:W-:-:S07]  /*0690*/  FFMA R24, R26, R12, R17 ;  /* 0x0000000c1a187223 */ /* 0x020fce0000000011 */
.L_x_3:
[----:B------:R-:W-:Y:S05]  /*06a0*/  @!P0 BRA `(.L_x_0) ;  /* 0x00000000007c8947 */ /* 0x000fea0003800000 */
[----:B------:R-:W-:Y:S01]  /*06b0*/  ISETP.NE.AND P1, PT, R16, 0x1, PT ;  /* 0x000000011000780c */ /* 0x000fe20003f25270 */
[----:B------:R-:W0:Y:S01]  /*06c0*/  LDC.64 R12, c[0x0][0x380] ;  /* 0x0000e000ff0c7b82 */ /* 0x000e220000000a00 */
[----:B------:R-:W-:-:S04]  /*06d0*/  LOP3.LUT R2, R2, 0x1, RZ, 0xc0, !PT ;  /* 0x0000000102027812 */ /* 0x000fc800078ec0ff */
[----:B------:R-:W-:-:S03]  /*06e0*/  ISETP.NE.U32.AND P0, PT, R2, 0x1, PT ;  /* 0x000000010200780c */ /* 0x000fc60003f05070 */
[----:B------:R-:W1:Y:S04]  /*06f0*/  LDC.64 R10, c[0x0][0x388] ;  /* 0x0000e200ff0a7b82 */ /* 0x000e680000000a00 */
[CC--:B------:R-:W-:Y:S02]  /*0700*/  @P1 IADD3 R15, PT, PT, R20.reuse, R21.reuse, RZ ;  /* 0x00000015140f1210 */ /* 0x0c0fe40007ffe0ff */
[----:B------:R-:W-:Y:S02]  /*0710*/  @P1 IADD3 R2, P2, PT, R20, R21, RZ ;  /* 0x0000001514021210 */ /* 0x000fe40007f5e0ff */
[----:B------:R-:W2:Y:S02]  /*0720*/  @P1 LDC.64 R4, c[0x0][0x380] ;  /* 0x0000e000ff041b82 */ /* 0x000ea40000000a00 */
[----:B------:R-:W-:-:S06]  /*0730*/  @P1 IADD3.X R14, PT, PT, RZ, RZ, RZ, P2, !PT ;  /* 0x000000ffff0e1210 */ /* 0x000fcc00017fe4ff */
[----:B------:R-:W3:Y:S01]  /*0740*/  LDC.64 R6, c[0x0][0x380] ;  /* 0x0000e000ff067b82 */ /* 0x000ee20000000a00 */
[----:B0-----:R-:W-:-:S04]  /*0750*/  @P1 IMAD.WIDE.U32 R12, R15, 0x4, R12 ;  /* 0x000000040f0c1825 */ /* 0x001fc800078e000c */
[C---:B------:R-:W-:Y:S01]  /*0760*/  @P1 IMAD R15, R21.reuse, R3, R0 ;  /* 0x00000003150f1224 */ /* 0x040fe200078e0200 */
[----:B------:R-:W-:Y:S01]  /*0770*/  @P1 IADD3 R21, PT, PT, R21, 0x2, RZ ;  /* 0x0000000215151810 */ /* 0x000fe20007ffe0ff */
[----:B------:R-:W4:Y:S01]  /*0780*/  @P1 LDG.E R13, desc[UR4][R12.64] ;  /* 0x000000040c0d1981 */ /* 0x000f22000c1e1900 */
[----:B------:R-:W0:Y:S01]  /*0790*/  LDC.64 R8, c[0x0][0x388] ;  /* 0x0000e200ff087b82 */ /* 0x000e220000000a00 */
[----:B-1----:R-:W-:Y:S01]  /*07a0*/  @P1 IMAD.WIDE R10, R15, 0x4, R10 ;  /* 0x000000040f0a1825 */ /* 0x002fe200078e020a */
[----:B------:R-:W-:Y:S02]  /*07b0*/  @!P0 IADD3 R17, PT, PT, R20, R21, RZ ;  /* 0x0000001514118210 */ /* 0x000fe40007ffe0ff */
[----:B--2---:R-:W-:Y:S01]  /*07c0*/  @P1 LEA R4, P2, R2, R4, 0x2 ;  /* 0x0000000402041211 */ /* 0x004fe200078410ff */
[----:B------:R-:W-:-:S03]  /*07d0*/  @!P0 IMAD R21, R21, R3, R0 ;  /* 0x0000000315158224 */ /* 0x000fc600078e0200 */
[----:B------:R-:W-:Y:S01]  /*07e0*/  @P1 LEA.HI.X R5, R2, R5, R14, 0x2, P2 ;  /* 0x0000000502051211 */ /* 0x000fe200010f140e */
[----:B------:R-:W-:Y:S01]  /*07f0*/  @P1 IMAD.WIDE R14, R3, 0x4, R10 ;  /* 0x00000004030e1825 */ /* 0x000fe200078e020a */
[----:B------:R-:W4:Y:S03]  /*0800*/  @P1 LDG.E R2, desc[UR4][R10.64] ;  /* 0x000000040a021981 */ /* 0x000f26000c1e1900 */
[----:B---3--:R-:W-:Y:S01]  /*0810*/  @!P0 IMAD.WIDE.U32 R6, R17, 0x4, R6 ;  /* 0x0000000411068825 */ /* 0x008fe200078e0006 */
[----:B------:R-:W2:Y:S04]  /*0820*/  @P1 LDG.E R5, desc[UR4][R4.64+0x4] ;  /* 0x0000040404051981 */ /* 0x000ea8000c1e1900 */
[----:B------:R-:W2:Y:S01]  /*0830*/  @P1 LDG.E R14, desc[UR4][R14.64] ;  /* 0x000000040e0e1981 */ /* 0x000ea2000c1e1900 */
[----:B0-----:R-:W-:-:S03]  /*0840*/  @!P0 IMAD.WIDE R8, R21, 0x4, R8 ;  /* 0x0000000415088825 */ /* 0x001fc600078e0208 */
[----:B------:R-:W3:Y:S04]  /*0850*/  @!P0 LDG.E R7, desc[UR4][R6.64] ;  /* 0x0000000406078981 */ /* 0x000ee8000c1e1900 */
[----:B------:R-:W3:Y:S01]  /*0860*/  @!P0 LDG.E R8, desc[UR4][R8.64] ;  /* 0x0000000408088981 */ /* 0x000ee2000c1e1900 */
[----:B----4-:R-:W-:-:S04]  /*0870*/  @P1 FFMA R2, R13, R2, R24 ;  /* 0x000000020d021223 */ /* 0x010fc80000000018 */
[----:B--2---:R-:W-:-:S04]  /*0880*/  @P1 FFMA R24, R5, R14, R2 ;  /* 0x0000000e05181223 */ /* 0x004fc80000000002 */
[----:B---3--:R-:W-:-:S07]  /*0890*/  @!P0 FFMA R24, R7, R8, R24 ;  /* 0x0000000807188223 */ /* 0x008fce0000000018 */
.L_x_0:
[----:B------:R-:W0:Y:S01]  /*08a0*/  LDC.64 R4, c[0x0][0x390] ;  /* 0x0000e400ff047b82 */ /* 0x000e220000000a00 */
[----:B------:R-:W-:-:S04]  /*08b0*/  IMAD R3, R19, R3, R0 ;  /* 0x0000000313037224 */ /* 0x000fc800078e0200 */
[----:B0-----:R-:W-:-:S05]  /*08c0*/  IMAD.WIDE R2, R3, 0x4, R4 ;  /* 0x0000000403027825 */ /* 0x001fca00078e0204 */
[----:B------:R-:W-:Y:S01]  /*08d0*/  STG.E desc[UR4][R2.64], R24 ;  /* 0x0000001802007986 */ /* 0x000fe2000c101904 */
[----:B------:R-:W-:Y:S05]  /*08e0*/  EXIT ;  /* 0x000000000000794d */ /* 0x000fea0003800000 */
.L_x_4:
[----:B------:R-:W-:-:S00]  /*08f0*/  BRA `(.L_x_4) ;  /* 0xfffffffc00fc7947 */ /* 0x000fc0000383ffff */
[----:B------:R-:W-:-:S00]  /*0900*/  NOP ;  /* 0x0000000000007918 */ /* 0x000fc00000000000 */
[----:B------:R-:W-:-:S00]  /*0910*/  NOP ;  /* 0x0000000000007918 */ /* 0x000fc00000000000 */
[----:B------:R-:W-:-:S00]  /*0920*/  NOP ;  /* 0x0000000000007918 */ /* 0x000fc00000000000 */
[----:B------:R-:W-:-:S00]  /*0930*/  NOP ;  /* 0x0000000000007918 */ /* 0x000fc00000000000 */
[----:B------:R-:W-:-:S00]  /*0940*/  NOP ;  /* 0x0000000000007918 */ /* 0x000fc00000000000 */
[----:B------:R-:W-:-:S00]  /*0950*/  NOP ;  /* 0x0000000000007918 */ /* 0x000fc00000000000 */
[----:B------:R-:W-:-:S00]  /*0960*/  NOP ;  /* 0x0000000000007918 */ /* 0x000fc00000000000 */
[----:B------:R-:W-:-:S00]  /*0970*/  NOP ;  /* 0x0000000000007918 */ /* 0x000fc00000000000 */
.L_x_5:


//--------------------- .nv.shared.reserved.0     --------------------------
	.section	.nv.shared.reserved.0,"aw",@nobits
	.weak		__nv_reservedSMEM_offset_0_alias
	.size		__nv_reservedSMEM_offset_0_alias, 0, 64
	.other		__nv_reservedSMEM_offset_0_alias,@"STO_CUDA_RESERVED_SHARED STV_DEFAULT"
__nv_reservedSMEM_offset_0_alias:
	.zero		0
	.zero		64


//--------------------- .nv.constant0.matmul_kernel --------------------------
	.section	.nv.constant0.matmul_kernel,"a",@progbits
	.sectionflags	@""
	.align	4
.nv.constant0.matmul_kernel:
	.zero		932


//--------------------- SYMBOLS --------------------------

	.type		.nv.reservedSmem.offset0,@object
	.size		.nv.reservedSmem.offset0,0x4
